//
// Generated by NVIDIA NVVM Compiler
//
// Compiler Build ID: CL-36424714
// Cuda compilation tools, release 13.0, V13.0.88
// Based on NVVM 20.0.0
//

.version 9.0
.target sm_100
.address_size 64

	// .globl	_Z12hello_kernelv
.extern .func  (.param .b32 func_retval0) vprintf
(
	.param .b64 vprintf_param_0,
	.param .b64 vprintf_param_1
)
;
.global .align 1 .b8 $str[39] = {72, 101, 108, 108, 111, 32, 102, 114, 111, 109, 32, 71, 80, 85, 32, 116, 104, 114, 101, 97, 100, 32, 37, 100, 32, 105, 110, 32, 98, 108, 111, 99, 107, 32, 37, 100, 33, 10};

.visible .entry _Z12hello_kernelv()
{
	.local .align 8 .b8 	__local_depot0[8];
	.reg .b64 	%SP;
	.reg .b64 	%SPL;
	.reg .b32 	%r<5>;
	.reg .b64 	%rd<5>;

	mov.u64 	%SPL, __local_depot0;
	cvta.local.u64 	%SP, %SPL;
	add.u64 	%rd1, %SP, 0;
	add.u64 	%rd2, %SPL, 0;
	mov.u32 	%r1, %tid.x;
	mov.u32 	%r2, %ctaid.x;
	st.local.v2.u32 	[%rd2], {%r1, %r2};
	mov.u64 	%rd3, $str;
	cvta.global.u64 	%rd4, %rd3;
	{ // callseq 0, 0
	.param .b64 param0;
	st.param.b64 	[param0], %rd4;
	.param .b64 param1;
	st.param.b64 	[param1], %rd1;
	.param .b32 retval0;
	call.uni (retval0), 
	vprintf, 
	(
	param0, 
	param1
	);
	ld.param.b32 	%r3, [retval0];
	} // callseq 0
	ret;

}


// ===== COMPILED SASS (sm_100) =====

	.target	sm_100

	.elftype	@"ET_EXEC"


//--------------------- .note.nv.tkinfo           --------------------------
	.section	.note.nv.tkinfo,"",@"SHT_NOTE"
	.sectionflags	@"SHF_NOTE_NV_TKINFO"
	.tkinfo
        /*0018*/ 	.word	0x00000002
        /*0030*/ 	.string	""
        /*0030*/ 	.string	"ptxas"
        /*0030*/ 	.string	"Cuda compilation tools, release 13.0, V13.0.88"
        /*0030*/ 	.string	"Build cuda_13.0.r13.0/compiler.36424714_0"
        /*0030*/ 	.string	"-arch sm_100 -m 64 "



//--------------------- .note.nv.cuinfo           --------------------------
	.section	.note.nv.cuinfo,"",@"SHT_NOTE"
	.sectionflags	@"SHF_NOTE_NV_CUINFO"
        /*0018*/ 	.short	0x0002
        /*001a*/ 	.short	0x0064
        /*001c*/ 	.short	0x0082
	.zero		2


//--------------------- .nv.info                  --------------------------
	.section	.nv.info,"",@"SHT_CUDA_INFO"
	.align	4


	//----- nvinfo : EIATTR_REGCOUNT
	.align		4
        /*0000*/ 	.byte	0x04, 0x2f
        /*0002*/ 	.short	(.L_2 - .L_1)
	.align		4
.L_1:
        /*0004*/ 	.word	index@(_Z12hello_kernelv)
        /*0008*/ 	.word	0x00000018


	//----- nvinfo : EIATTR_FRAME_SIZE
	.align		4
.L_2:
        /*000c*/ 	.byte	0x04, 0x11
        /*000e*/ 	.short	(.L_4 - .L_3)
	.align		4
.L_3:
        /*0010*/ 	.word	index@(_Z12hello_kernelv)
        /*0014*/ 	.word	0x00000008


	//----- nvinfo : EIATTR_MIN_STACK_SIZE
	.align		4
.L_4:
        /*0018*/ 	.byte	0x04, 0x12
        /*001a*/ 	.short	(.L_6 - .L_5)
	.align		4
.L_5:
        /*001c*/ 	.word	index@(_Z12hello_kernelv)
        /*0020*/ 	.word	0x00000008
.L_6:


//--------------------- .nv.compat                --------------------------
	.section	.nv.compat,"",@"SHT_CUDA_COMPAT_INFO"
	.align	4
        /*0000*/ 	.byte	0x02, 0x09, 0x00, 0x00, 0x02, 0x02, 0x01, 0x00, 0x02, 0x05, 0x05, 0x00, 0x03, 0x07, 0x01, 0x01
        /*0010*/ 	.byte	0x02, 0x03, 0x00, 0x00, 0x02, 0x06, 0x01, 0x00, 0x04, 0x0b, 0x08, 0x00, 0x09, 0x00, 0x00, 0x00
        /*0020*/ 	.byte	0x00, 0x00, 0x00, 0x00


//--------------------- .nv.info._Z12hello_kernelv --------------------------
	.section	.nv.info._Z12hello_kernelv,"",@"SHT_CUDA_INFO"
	.sectionflags	@""
	.align	4


	//----- nvinfo : EIATTR_CUDA_API_VERSION
	.align		4
        /*0000*/ 	.byte	0x04, 0x37
        /*0002*/ 	.short	(.L_8 - .L_7)
.L_7:
        /*0004*/ 	.word	0x00000082


	//----- nvinfo : EIATTR_SPARSE_MMA_MASK
	.align		4
.L_8:
        /*0008*/ 	.byte	0x03, 0x50
        /*000a*/ 	.short	0x0000


	//----- nvinfo : EIATTR_MAXREG_COUNT
	.align		4
        /*000c*/ 	.byte	0x03, 0x1b
        /*000e*/ 	.short	0x00ff


	//----- nvinfo : EIATTR_EXTERNS
	.align		4
        /*0010*/ 	.byte	0x04, 0x0f
        /*0012*/ 	.short	(.L_10 - .L_9)


	//   ....[0]....
	.align		4
.L_9:
        /*0014*/ 	.word	index@(vprintf)


	//----- nvinfo : EIATTR_MERCURY_ISA_VERSION
	.align		4
.L_10:
        /*0018*/ 	.byte	0x03, 0x5f
        /*001a*/ 	.short	0x0101


	//----- nvinfo : EIATTR_VRC_CTA_INIT_COUNT
	.align		4
        /*001c*/ 	.byte	0x02, 0x4a
	.zero		1
	.zero		1


	//----- nvinfo : EIATTR_SYSCALL_OFFSETS
	.align		4
        /*0020*/ 	.byte	0x04, 0x46
        /*0022*/ 	.short	(.L_12 - .L_11)


	//   ....[0]....
.L_11:
        /*0024*/ 	.word	0x000000f0


	//----- nvinfo : EIATTR_EXIT_INSTR_OFFSETS
	.align		4
.L_12:
        /*0028*/ 	.byte	0x04, 0x1c
        /*002a*/ 	.short	(.L_14 - .L_13)


	//   ....[0]....
.L_13:
        /*002c*/ 	.word	0x00000100


	//----- nvinfo : EIATTR_SW_WAR
	.align		4
.L_14:
        /*0030*/ 	.byte	0x04, 0x36
        /*0032*/ 	.short	(.L_16 - .L_15)
.L_15:
        /*0034*/ 	.word	0x00000008
.L_16:


//--------------------- .nv.callgraph             --------------------------
	.section	.nv.callgraph,"",@"SHT_CUDA_CALLGRAPH"
	.align	4
	.sectionentsize	8
	.align		4
        /*0000*/ 	.word	0x00000000
	.align		4
        /*0004*/ 	.word	0xffffffff
	.align		4
        /*0008*/ 	.word	index@(_Z12hello_kernelv)
	.align		4
        /*000c*/ 	.word	index@(vprintf)
	.align		4
        /*0010*/ 	.word	0x00000000
	.align		4
        /*0014*/ 	.word	0xfffffffe
	.align		4
        /*0018*/ 	.word	0x00000000
	.align		4
        /*001c*/ 	.word	0xfffffffd
	.align		4
        /*0020*/ 	.word	0x00000000
	.align		4
        /*0024*/ 	.word	0xfffffffc


//--------------------- .nv.constant4             --------------------------
	.section	.nv.constant4,"a",@progbits
	.align	8
	.align		8
.nv.constant4:
        /*0000*/ 	.dword	vprintf
	.align		8
        /*0008*/ 	.dword	$str


//--------------------- .text._Z12hello_kernelv   --------------------------
	.section	.text._Z12hello_kernelv,"ax",@progbits
	.align	128
        .global         _Z12hello_kernelv
        .type           _Z12hello_kernelv,@function
        .size           _Z12hello_kernelv,(.L_x_2 - _Z12hello_kernelv)
        .other          _Z12hello_kernelv,@"STO_CUDA_ENTRY STV_DEFAULT"
_Z12hello_kernelv:
.text._Z12hello_kernelv:
[----:B------:R-:W0:Y:S01]  /*0000*/  LDC R1, c[0x0][0x37c] ;  /* 0x0000df00ff017b82 */ /* 0x000e220000000800 */
[----:B------:R-:W1:Y:S01]  /*0010*/  S2R R8, SR_TID.X ;  /* 0x0000000000087919 */ /* 0x000e620000002100 */
[----:B0-----:R-:W-:Y:S01]  /*0020*/  VIADD R1, R1, 0xfffffff8 ;  /* 0xfffffff801017836 */ /* 0x001fe20000000000 */
[----:B------:R-:W-:Y:S01]  /*0030*/  MOV R0, 0x0 ;  /* 0x0000000000007802 */ /* 0x000fe20000000f00 */
[----:B------:R-:W0:Y:S01]  /*0040*/  LDCU UR4, c[0x0][0x2f8] ;  /* 0x00005f00ff0477ac */ /* 0x000e220008000800 */
[----:B------:R-:W1:Y:S03]  /*0050*/  S2R R9, SR_CTAID.X ;  /* 0x0000000000097919 */ /* 0x000e660000002500 */
[----:B------:R2:W3:Y:S01]  /*0060*/  LDC.64 R2, c[0x4][R0] ;  /* 0x0100000000027b82 */ /* 0x0004e20000000a00 */
[----:B------:R-:W4:Y:S01]  /*0070*/  LDCU.64 UR6, c[0x4][0x8] ;  /* 0x01000100ff0677ac */ /* 0x000f220008000a00 */
[----:B------:R-:W5:Y:S01]  /*0080*/  LDCU UR5, c[0x0][0x2fc] ;  /* 0x00005f80ff0577ac */ /* 0x000f620008000800 */
[----:B0-----:R-:W-:Y:S01]  /*0090*/  IADD3 R6, P0, PT, R1, UR4, RZ ;  /* 0x0000000401067c10 */ /* 0x001fe2000ff1e0ff */
[----:B----4-:R-:W-:Y:S01]  /*00a0*/  IMAD.U32 R4, RZ, RZ, UR6 ;  /* 0x00000006ff047e24 */ /* 0x010fe2000f8e00ff */
[----:B------:R-:W-:-:S03]  /*00b0*/  MOV R5, UR7 ;  /* 0x0000000700057c02 */ /* 0x000fc60008000f00 */
[----:B-----5:R-:W-:Y:S01]  /*00c0*/  IMAD.X R7, RZ, RZ, UR5, P0 ;  /* 0x00000005ff077e24 */ /* 0x020fe200080e06ff */
[----:B-1----:R2:W-:Y:S07]  /*00d0*/  STL.64 [R1], R8 ;  /* 0x0000000801007387 */ /* 0x0025ee0000100a00 */
[----:B------:R-:W-:-:S07]  /*00e0*/  LEPC R20, `(.L_x_0) ;  /* 0x000000001014794e */ /* 0x000fce0000000000 */
[----:B--23--:R-:W-:Y:S05]  /*00f0*/  CALL.ABS.NOINC R2 ;  /* 0x0000000002007343 */ /* 0x00cfea0003c00000 */
.L_x_0:
[----:B------:R-:W-:Y:S05]  /*0100*/  EXIT ;  /* 0x000000000000794d */ /* 0x000fea0003800000 */
.L_x_1:
[----:B------:R-:W-:-:S00]  /*0110*/  BRA `(.L_x_1) ;  /* 0xfffffffc00fc7947 */ /* 0x000fc0000383ffff */
[----:B------:R-:W-:-:S00]  /*0120*/  NOP ;  /* 0x0000000000007918 */ /* 0x000fc00000000000 */
        /* <DEDUP_REMOVED lines=13> */
.L_x_2:


//--------------------- .nv.global.init           --------------------------
	.section	.nv.global.init,"aw",@progbits
.nv.global.init:
	.type		$str,@object
	.size		$str,(.L_0 - $str)
$str:
        /*0000*/ 	.byte	0x48, 0x65, 0x6c, 0x6c, 0x6f, 0x20, 0x66, 0x72, 0x6f, 0x6d, 0x20, 0x47, 0x50, 0x55, 0x20, 0x74
        /*0010*/ 	.byte	0x68, 0x72, 0x65, 0x61, 0x64, 0x20, 0x25, 0x64, 0x20, 0x69, 0x6e, 0x20, 0x62, 0x6c, 0x6f, 0x63
        /*0020*/ 	.byte	0x6b, 0x20, 0x25, 0x64, 0x21, 0x0a, 0x00
.L_0:


//--------------------- .nv.shared.reserved.0     --------------------------
	.section	.nv.shared.reserved.0,"aw",@nobits
	.weak		__nv_reservedSMEM_offset_0_alias
	.size		__nv_reservedSMEM_offset_0_alias, 0, 64
	.other		__nv_reservedSMEM_offset_0_alias,@"STO_CUDA_RESERVED_SHARED STV_DEFAULT"
__nv_reservedSMEM_offset_0_alias:
	.zero		0
	.zero		64


//--------------------- .nv.constant0._Z12hello_kernelv --------------------------
	.section	.nv.constant0._Z12hello_kernelv,"a",@progbits
	.sectionflags	@""
	.align	4
.nv.constant0._Z12hello_kernelv:
	.zero		896


//--------------------- SYMBOLS --------------------------

	.type		.nv.reservedSmem.offset0,@object
	.size		.nv.reservedSmem.offset0,0x4
	.type		vprintf,@function
